//
// Generated by NVIDIA NVVM Compiler
//
// Compiler Build ID: CL-36424714
// Cuda compilation tools, release 13.0, V13.0.88
// Based on NVVM 20.0.0
//

.version 9.0
.target sm_100
.address_size 64

	// .globl	_Z12dot_productsPK6__halfS1_Pfi
// _ZZ12dot_productsPK6__halfS1_PfiE6totals has been demoted

.visible .entry _Z12dot_productsPK6__halfS1_Pfi(
	.param .u64 .ptr .align 1 _Z12dot_productsPK6__halfS1_Pfi_param_0,
	.param .u64 .ptr .align 1 _Z12dot_productsPK6__halfS1_Pfi_param_1,
	.param .u64 .ptr .align 1 _Z12dot_productsPK6__halfS1_Pfi_param_2,
	.param .u32 _Z12dot_productsPK6__halfS1_Pfi_param_3
)
{
	.reg .pred 	%p<18>;
	.reg .b16 	%rs<59>;
	.reg .b32 	%r<43>;
	.reg .b32 	%f<137>;
	.reg .b64 	%rd<23>;
	// demoted variable
	.shared .align 4 .b8 _ZZ12dot_productsPK6__halfS1_PfiE6totals[1024];
	ld.param.u64 	%rd6, [_Z12dot_productsPK6__halfS1_Pfi_param_0];
	ld.param.u64 	%rd7, [_Z12dot_productsPK6__halfS1_Pfi_param_1];
	ld.param.u64 	%rd5, [_Z12dot_productsPK6__halfS1_Pfi_param_2];
	ld.param.u32 	%r25, [_Z12dot_productsPK6__halfS1_Pfi_param_3];
	cvta.to.global.u64 	%rd1, %rd7;
	cvta.to.global.u64 	%rd2, %rd6;
	mov.u32 	%r1, %ctaid.x;
	mov.u32 	%r26, %ntid.x;
	mul.lo.s32 	%r2, %r1, %r26;
	mov.u32 	%r3, %tid.x;
	add.s32 	%r38, %r2, %r3;
	setp.ge.s32 	%p1, %r38, %r25;
	mov.f32 	%f136, 0f00000000;
	@%p1 bra 	$L__BB0_13;
	add.s32 	%r27, %r38, 65536;
	max.s32 	%r28, %r25, %r27;
	not.b32 	%r29, %r2;
	add.s32 	%r30, %r28, %r29;
	sub.s32 	%r31, %r30, %r3;
	shr.u32 	%r32, %r31, 16;
	add.s32 	%r5, %r32, 1;
	and.b32  	%r6, %r5, 15;
	setp.lt.u32 	%p2, %r31, 983040;
	mov.f32 	%f136, 0f00000000;
	@%p2 bra 	$L__BB0_4;
	and.b32  	%r33, %r5, 131056;
	neg.s32 	%r36, %r33;
	add.s64 	%rd3, %rd2, 1048576;
	add.s64 	%rd4, %rd1, 1048576;
	mov.f32 	%f136, 0f00000000;
$L__BB0_3:
	.pragma "nounroll";
	mul.wide.s32 	%rd8, %r38, 2;
	add.s64 	%rd9, %rd3, %rd8;
	add.s64 	%rd10, %rd4, %rd8;
	ld.global.nc.u16 	%rs1, [%rd9+-1048576];
	// begin inline asm
	{  cvt.f32.f16 %f18, %rs1;}

	// end inline asm
	ld.global.nc.u16 	%rs2, [%rd10+-1048576];
	// begin inline asm
	{  cvt.f32.f16 %f19, %rs2;}

	// end inline asm
	fma.rn.f32 	%f50, %f18, %f19, %f136;
	ld.global.nc.u16 	%rs3, [%rd9+-917504];
	// begin inline asm
	{  cvt.f32.f16 %f20, %rs3;}

	// end inline asm
	ld.global.nc.u16 	%rs4, [%rd10+-917504];
	// begin inline asm
	{  cvt.f32.f16 %f21, %rs4;}

	// end inline asm
	fma.rn.f32 	%f51, %f20, %f21, %f50;
	ld.global.nc.u16 	%rs5, [%rd9+-786432];
	// begin inline asm
	{  cvt.f32.f16 %f22, %rs5;}

	// end inline asm
	ld.global.nc.u16 	%rs6, [%rd10+-786432];
	// begin inline asm
	{  cvt.f32.f16 %f23, %rs6;}

	// end inline asm
	fma.rn.f32 	%f52, %f22, %f23, %f51;
	ld.global.nc.u16 	%rs7, [%rd9+-655360];
	// begin inline asm
	{  cvt.f32.f16 %f24, %rs7;}

	// end inline asm
	ld.global.nc.u16 	%rs8, [%rd10+-655360];
	// begin inline asm
	{  cvt.f32.f16 %f25, %rs8;}

	// end inline asm
	fma.rn.f32 	%f53, %f24, %f25, %f52;
	ld.global.nc.u16 	%rs9, [%rd9+-524288];
	// begin inline asm
	{  cvt.f32.f16 %f26, %rs9;}

	// end inline asm
	ld.global.nc.u16 	%rs10, [%rd10+-524288];
	// begin inline asm
	{  cvt.f32.f16 %f27, %rs10;}

	// end inline asm
	fma.rn.f32 	%f54, %f26, %f27, %f53;
	ld.global.nc.u16 	%rs11, [%rd9+-393216];
	// begin inline asm
	{  cvt.f32.f16 %f28, %rs11;}

	// end inline asm
	ld.global.nc.u16 	%rs12, [%rd10+-393216];
	// begin inline asm
	{  cvt.f32.f16 %f29, %rs12;}

	// end inline asm
	fma.rn.f32 	%f55, %f28, %f29, %f54;
	ld.global.nc.u16 	%rs13, [%rd9+-262144];
	// begin inline asm
	{  cvt.f32.f16 %f30, %rs13;}

	// end inline asm
	ld.global.nc.u16 	%rs14, [%rd10+-262144];
	// begin inline asm
	{  cvt.f32.f16 %f31, %rs14;}

	// end inline asm
	fma.rn.f32 	%f56, %f30, %f31, %f55;
	ld.global.nc.u16 	%rs15, [%rd9+-131072];
	// begin inline asm
	{  cvt.f32.f16 %f32, %rs15;}

	// end inline asm
	ld.global.nc.u16 	%rs16, [%rd10+-131072];
	// begin inline asm
	{  cvt.f32.f16 %f33, %rs16;}

	// end inline asm
	fma.rn.f32 	%f57, %f32, %f33, %f56;
	ld.global.nc.u16 	%rs17, [%rd9];
	// begin inline asm
	{  cvt.f32.f16 %f34, %rs17;}

	// end inline asm
	ld.global.nc.u16 	%rs18, [%rd10];
	// begin inline asm
	{  cvt.f32.f16 %f35, %rs18;}

	// end inline asm
	fma.rn.f32 	%f58, %f34, %f35, %f57;
	ld.global.nc.u16 	%rs19, [%rd9+131072];
	// begin inline asm
	{  cvt.f32.f16 %f36, %rs19;}

	// end inline asm
	ld.global.nc.u16 	%rs20, [%rd10+131072];
	// begin inline asm
	{  cvt.f32.f16 %f37, %rs20;}

	// end inline asm
	fma.rn.f32 	%f59, %f36, %f37, %f58;
	ld.global.nc.u16 	%rs21, [%rd9+262144];
	// begin inline asm
	{  cvt.f32.f16 %f38, %rs21;}

	// end inline asm
	ld.global.nc.u16 	%rs22, [%rd10+262144];
	// begin inline asm
	{  cvt.f32.f16 %f39, %rs22;}

	// end inline asm
	fma.rn.f32 	%f60, %f38, %f39, %f59;
	ld.global.nc.u16 	%rs23, [%rd9+393216];
	// begin inline asm
	{  cvt.f32.f16 %f40, %rs23;}

	// end inline asm
	ld.global.nc.u16 	%rs24, [%rd10+393216];
	// begin inline asm
	{  cvt.f32.f16 %f41, %rs24;}

	// end inline asm
	fma.rn.f32 	%f61, %f40, %f41, %f60;
	ld.global.nc.u16 	%rs25, [%rd9+524288];
	// begin inline asm
	{  cvt.f32.f16 %f42, %rs25;}

	// end inline asm
	ld.global.nc.u16 	%rs26, [%rd10+524288];
	// begin inline asm
	{  cvt.f32.f16 %f43, %rs26;}

	// end inline asm
	fma.rn.f32 	%f62, %f42, %f43, %f61;
	ld.global.nc.u16 	%rs27, [%rd9+655360];
	// begin inline asm
	{  cvt.f32.f16 %f44, %rs27;}

	// end inline asm
	ld.global.nc.u16 	%rs28, [%rd10+655360];
	// begin inline asm
	{  cvt.f32.f16 %f45, %rs28;}

	// end inline asm
	fma.rn.f32 	%f63, %f44, %f45, %f62;
	ld.global.nc.u16 	%rs29, [%rd9+786432];
	// begin inline asm
	{  cvt.f32.f16 %f46, %rs29;}

	// end inline asm
	ld.global.nc.u16 	%rs30, [%rd10+786432];
	// begin inline asm
	{  cvt.f32.f16 %f47, %rs30;}

	// end inline asm
	fma.rn.f32 	%f64, %f46, %f47, %f63;
	ld.global.nc.u16 	%rs31, [%rd9+917504];
	// begin inline asm
	{  cvt.f32.f16 %f48, %rs31;}

	// end inline asm
	ld.global.nc.u16 	%rs32, [%rd10+917504];
	// begin inline asm
	{  cvt.f32.f16 %f49, %rs32;}

	// end inline asm
	fma.rn.f32 	%f136, %f48, %f49, %f64;
	add.s32 	%r38, %r38, 1048576;
	add.s32 	%r36, %r36, 16;
	setp.ne.s32 	%p3, %r36, 0;
	@%p3 bra 	$L__BB0_3;
$L__BB0_4:
	setp.eq.s32 	%p4, %r6, 0;
	@%p4 bra 	$L__BB0_13;
	and.b32  	%r13, %r5, 7;
	setp.lt.u32 	%p5, %r6, 8;
	@%p5 bra 	$L__BB0_7;
	mul.wide.s32 	%rd11, %r38, 2;
	add.s64 	%rd12, %rd2, %rd11;
	ld.global.nc.u16 	%rs33, [%rd12];
	// begin inline asm
	{  cvt.f32.f16 %f66, %rs33;}

	// end inline asm
	add.s64 	%rd13, %rd1, %rd11;
	ld.global.nc.u16 	%rs34, [%rd13];
	// begin inline asm
	{  cvt.f32.f16 %f67, %rs34;}

	// end inline asm
	fma.rn.f32 	%f82, %f66, %f67, %f136;
	ld.global.nc.u16 	%rs35, [%rd12+131072];
	// begin inline asm
	{  cvt.f32.f16 %f68, %rs35;}

	// end inline asm
	ld.global.nc.u16 	%rs36, [%rd13+131072];
	// begin inline asm
	{  cvt.f32.f16 %f69, %rs36;}

	// end inline asm
	fma.rn.f32 	%f83, %f68, %f69, %f82;
	ld.global.nc.u16 	%rs37, [%rd12+262144];
	// begin inline asm
	{  cvt.f32.f16 %f70, %rs37;}

	// end inline asm
	ld.global.nc.u16 	%rs38, [%rd13+262144];
	// begin inline asm
	{  cvt.f32.f16 %f71, %rs38;}

	// end inline asm
	fma.rn.f32 	%f84, %f70, %f71, %f83;
	ld.global.nc.u16 	%rs39, [%rd12+393216];
	// begin inline asm
	{  cvt.f32.f16 %f72, %rs39;}

	// end inline asm
	ld.global.nc.u16 	%rs40, [%rd13+393216];
	// begin inline asm
	{  cvt.f32.f16 %f73, %rs40;}

	// end inline asm
	fma.rn.f32 	%f85, %f72, %f73, %f84;
	ld.global.nc.u16 	%rs41, [%rd12+524288];
	// begin inline asm
	{  cvt.f32.f16 %f74, %rs41;}

	// end inline asm
	ld.global.nc.u16 	%rs42, [%rd13+524288];
	// begin inline asm
	{  cvt.f32.f16 %f75, %rs42;}

	// end inline asm
	fma.rn.f32 	%f86, %f74, %f75, %f85;
	ld.global.nc.u16 	%rs43, [%rd12+655360];
	// begin inline asm
	{  cvt.f32.f16 %f76, %rs43;}

	// end inline asm
	ld.global.nc.u16 	%rs44, [%rd13+655360];
	// begin inline asm
	{  cvt.f32.f16 %f77, %rs44;}

	// end inline asm
	fma.rn.f32 	%f87, %f76, %f77, %f86;
	ld.global.nc.u16 	%rs45, [%rd12+786432];
	// begin inline asm
	{  cvt.f32.f16 %f78, %rs45;}

	// end inline asm
	ld.global.nc.u16 	%rs46, [%rd13+786432];
	// begin inline asm
	{  cvt.f32.f16 %f79, %rs46;}

	// end inline asm
	fma.rn.f32 	%f88, %f78, %f79, %f87;
	ld.global.nc.u16 	%rs47, [%rd12+917504];
	// begin inline asm
	{  cvt.f32.f16 %f80, %rs47;}

	// end inline asm
	ld.global.nc.u16 	%rs48, [%rd13+917504];
	// begin inline asm
	{  cvt.f32.f16 %f81, %rs48;}

	// end inline asm
	fma.rn.f32 	%f136, %f80, %f81, %f88;
	add.s32 	%r38, %r38, 524288;
$L__BB0_7:
	setp.eq.s32 	%p6, %r13, 0;
	@%p6 bra 	$L__BB0_13;
	and.b32  	%r16, %r5, 3;
	setp.lt.u32 	%p7, %r13, 4;
	@%p7 bra 	$L__BB0_10;
	mul.wide.s32 	%rd14, %r38, 2;
	add.s64 	%rd15, %rd2, %rd14;
	ld.global.nc.u16 	%rs49, [%rd15];
	// begin inline asm
	{  cvt.f32.f16 %f90, %rs49;}

	// end inline asm
	add.s64 	%rd16, %rd1, %rd14;
	ld.global.nc.u16 	%rs50, [%rd16];
	// begin inline asm
	{  cvt.f32.f16 %f91, %rs50;}

	// end inline asm
	fma.rn.f32 	%f98, %f90, %f91, %f136;
	ld.global.nc.u16 	%rs51, [%rd15+131072];
	// begin inline asm
	{  cvt.f32.f16 %f92, %rs51;}

	// end inline asm
	ld.global.nc.u16 	%rs52, [%rd16+131072];
	// begin inline asm
	{  cvt.f32.f16 %f93, %rs52;}

	// end inline asm
	fma.rn.f32 	%f99, %f92, %f93, %f98;
	ld.global.nc.u16 	%rs53, [%rd15+262144];
	// begin inline asm
	{  cvt.f32.f16 %f94, %rs53;}

	// end inline asm
	ld.global.nc.u16 	%rs54, [%rd16+262144];
	// begin inline asm
	{  cvt.f32.f16 %f95, %rs54;}

	// end inline asm
	fma.rn.f32 	%f100, %f94, %f95, %f99;
	ld.global.nc.u16 	%rs55, [%rd15+393216];
	// begin inline asm
	{  cvt.f32.f16 %f96, %rs55;}

	// end inline asm
	ld.global.nc.u16 	%rs56, [%rd16+393216];
	// begin inline asm
	{  cvt.f32.f16 %f97, %rs56;}

	// end inline asm
	fma.rn.f32 	%f136, %f96, %f97, %f100;
	add.s32 	%r38, %r38, 262144;
$L__BB0_10:
	setp.eq.s32 	%p8, %r16, 0;
	@%p8 bra 	$L__BB0_13;
	neg.s32 	%r41, %r16;
$L__BB0_12:
	.pragma "nounroll";
	mul.wide.s32 	%rd17, %r38, 2;
	add.s64 	%rd18, %rd1, %rd17;
	add.s64 	%rd19, %rd2, %rd17;
	ld.global.nc.u16 	%rs57, [%rd19];
	// begin inline asm
	{  cvt.f32.f16 %f101, %rs57;}

	// end inline asm
	ld.global.nc.u16 	%rs58, [%rd18];
	// begin inline asm
	{  cvt.f32.f16 %f102, %rs58;}

	// end inline asm
	fma.rn.f32 	%f136, %f101, %f102, %f136;
	add.s32 	%r38, %r38, 65536;
	add.s32 	%r41, %r41, 1;
	setp.ne.s32 	%p9, %r41, 0;
	@%p9 bra 	$L__BB0_12;
$L__BB0_13:
	shl.b32 	%r34, %r3, 2;
	mov.u32 	%r35, _ZZ12dot_productsPK6__halfS1_PfiE6totals;
	add.s32 	%r24, %r35, %r34;
	st.shared.f32 	[%r24], %f136;
	bar.sync 	0;
	setp.gt.u32 	%p10, %r3, 127;
	@%p10 bra 	$L__BB0_15;
	ld.shared.f32 	%f103, [%r24+512];
	ld.shared.f32 	%f104, [%r24];
	add.f32 	%f105, %f103, %f104;
	st.shared.f32 	[%r24], %f105;
$L__BB0_15:
	bar.sync 	0;
	setp.gt.u32 	%p11, %r3, 63;
	@%p11 bra 	$L__BB0_17;
	ld.shared.f32 	%f106, [%r24+256];
	ld.shared.f32 	%f107, [%r24];
	add.f32 	%f108, %f106, %f107;
	st.shared.f32 	[%r24], %f108;
$L__BB0_17:
	bar.sync 	0;
	setp.gt.u32 	%p12, %r3, 31;
	@%p12 bra 	$L__BB0_19;
	ld.shared.f32 	%f109, [%r24+128];
	ld.shared.f32 	%f110, [%r24];
	add.f32 	%f111, %f109, %f110;
	st.shared.f32 	[%r24], %f111;
$L__BB0_19:
	bar.sync 	0;
	setp.gt.u32 	%p13, %r3, 15;
	@%p13 bra 	$L__BB0_21;
	ld.shared.f32 	%f112, [%r24+64];
	ld.shared.f32 	%f113, [%r24];
	add.f32 	%f114, %f112, %f113;
	st.shared.f32 	[%r24], %f114;
$L__BB0_21:
	bar.sync 	0;
	setp.gt.u32 	%p14, %r3, 7;
	@%p14 bra 	$L__BB0_23;
	ld.shared.f32 	%f115, [%r24+32];
	ld.shared.f32 	%f116, [%r24];
	add.f32 	%f117, %f115, %f116;
	st.shared.f32 	[%r24], %f117;
$L__BB0_23:
	bar.sync 	0;
	setp.gt.u32 	%p15, %r3, 3;
	@%p15 bra 	$L__BB0_25;
	ld.shared.f32 	%f118, [%r24+16];
	ld.shared.f32 	%f119, [%r24];
	add.f32 	%f120, %f118, %f119;
	st.shared.f32 	[%r24], %f120;
$L__BB0_25:
	bar.sync 	0;
	setp.gt.u32 	%p16, %r3, 1;
	@%p16 bra 	$L__BB0_27;
	ld.shared.f32 	%f121, [%r24+8];
	ld.shared.f32 	%f122, [%r24];
	add.f32 	%f123, %f121, %f122;
	st.shared.f32 	[%r24], %f123;
$L__BB0_27:
	bar.sync 	0;
	setp.ne.s32 	%p17, %r3, 0;
	@%p17 bra 	$L__BB0_29;
	ld.shared.f32 	%f124, [_ZZ12dot_productsPK6__halfS1_PfiE6totals+4];
	ld.shared.f32 	%f125, [%r24];
	add.f32 	%f126, %f124, %f125;
	st.shared.f32 	[%r24], %f126;
	ld.shared.f32 	%f127, [_ZZ12dot_productsPK6__halfS1_PfiE6totals];
	cvta.to.global.u64 	%rd20, %rd5;
	mul.wide.u32 	%rd21, %r1, 4;
	add.s64 	%rd22, %rd20, %rd21;
	st.global.f32 	[%rd22], %f127;
$L__BB0_29:
	ret;

}
	// .globl	_Z15final_reductionP6__halfPf
.visible .entry _Z15final_reductionP6__halfPf(
	.param .u64 .ptr .align 1 _Z15final_reductionP6__halfPf_param_0,
	.param .u64 .ptr .align 1 _Z15final_reductionP6__halfPf_param_1
)
{
	.reg .pred 	%p<10>;
	.reg .b16 	%rs<2>;
	.reg .b32 	%r<2>;
	.reg .b32 	%f<26>;
	.reg .b64 	%rd<7>;

	ld.param.u64 	%rd3, [_Z15final_reductionP6__halfPf_param_0];
	ld.param.u64 	%rd4, [_Z15final_reductionP6__halfPf_param_1];
	cvta.to.global.u64 	%rd1, %rd4;
	mov.u32 	%r1, %tid.x;
	mul.wide.u32 	%rd5, %r1, 4;
	add.s64 	%rd2, %rd1, %rd5;
	setp.gt.u32 	%p1, %r1, 127;
	@%p1 bra 	$L__BB1_2;
	ld.global.f32 	%f1, [%rd2+512];
	ld.global.f32 	%f2, [%rd2];
	add.f32 	%f3, %f1, %f2;
	st.global.f32 	[%rd2], %f3;
$L__BB1_2:
	bar.sync 	0;
	setp.gt.u32 	%p2, %r1, 63;
	@%p2 bra 	$L__BB1_4;
	ld.global.f32 	%f4, [%rd2+256];
	ld.global.f32 	%f5, [%rd2];
	add.f32 	%f6, %f4, %f5;
	st.global.f32 	[%rd2], %f6;
$L__BB1_4:
	bar.sync 	0;
	setp.gt.u32 	%p3, %r1, 31;
	@%p3 bra 	$L__BB1_6;
	ld.global.f32 	%f7, [%rd2+128];
	ld.global.f32 	%f8, [%rd2];
	add.f32 	%f9, %f7, %f8;
	st.global.f32 	[%rd2], %f9;
$L__BB1_6:
	bar.sync 	0;
	setp.gt.u32 	%p4, %r1, 15;
	@%p4 bra 	$L__BB1_8;
	ld.global.f32 	%f10, [%rd2+64];
	ld.global.f32 	%f11, [%rd2];
	add.f32 	%f12, %f10, %f11;
	st.global.f32 	[%rd2], %f12;
$L__BB1_8:
	bar.sync 	0;
	setp.gt.u32 	%p5, %r1, 7;
	@%p5 bra 	$L__BB1_10;
	ld.global.f32 	%f13, [%rd2+32];
	ld.global.f32 	%f14, [%rd2];
	add.f32 	%f15, %f13, %f14;
	st.global.f32 	[%rd2], %f15;
$L__BB1_10:
	bar.sync 	0;
	setp.gt.u32 	%p6, %r1, 3;
	@%p6 bra 	$L__BB1_12;
	ld.global.f32 	%f16, [%rd2+16];
	ld.global.f32 	%f17, [%rd2];
	add.f32 	%f18, %f16, %f17;
	st.global.f32 	[%rd2], %f18;
$L__BB1_12:
	bar.sync 	0;
	setp.gt.u32 	%p7, %r1, 1;
	@%p7 bra 	$L__BB1_14;
	ld.global.f32 	%f19, [%rd2+8];
	ld.global.f32 	%f20, [%rd2];
	add.f32 	%f21, %f19, %f20;
	st.global.f32 	[%rd2], %f21;
$L__BB1_14:
	bar.sync 	0;
	setp.ne.s32 	%p8, %r1, 0;
	@%p8 bra 	$L__BB1_16;
	ld.global.f32 	%f22, [%rd1+4];
	ld.global.f32 	%f23, [%rd2];
	add.f32 	%f24, %f22, %f23;
	st.global.f32 	[%rd2], %f24;
$L__BB1_16:
	setp.ne.s32 	%p9, %r1, 0;
	bar.sync 	0;
	@%p9 bra 	$L__BB1_18;
	ld.global.f32 	%f25, [%rd1];
	// begin inline asm
	{  cvt.rn.f16.f32 %rs1, %f25;}

	// end inline asm
	cvta.to.global.u64 	%rd6, %rd3;
	st.global.u16 	[%rd6], %rs1;
$L__BB1_18:
	ret;

}


// ===== COMPILED SASS (sm_100) =====

	.target	sm_100

	.elftype	@"ET_EXEC"


//--------------------- .note.nv.tkinfo           --------------------------
	.section	.note.nv.tkinfo,"",@"SHT_NOTE"
	.sectionflags	@"SHF_NOTE_NV_TKINFO"
	.tkinfo
        /*0018*/ 	.word	0x00000002
        /*0030*/ 	.string	""
        /*0030*/ 	.string	"ptxas"
        /*0030*/ 	.string	"Cuda compilation tools, release 13.0, V13.0.88"
        /*0030*/ 	.string	"Build cuda_13.0.r13.0/compiler.36424714_0"
        /*0030*/ 	.string	"-arch sm_100 -m 64 "



//--------------------- .note.nv.cuinfo           --------------------------
	.section	.note.nv.cuinfo,"",@"SHT_NOTE"
	.sectionflags	@"SHF_NOTE_NV_CUINFO"
        /*0018*/ 	.short	0x0002
        /*001a*/ 	.short	0x0064
        /*001c*/ 	.short	0x0082
	.zero		2


//--------------------- .nv.info                  --------------------------
	.section	.nv.info,"",@"SHT_CUDA_INFO"
	.align	4


	//----- nvinfo : EIATTR_REGCOUNT
	.align		4
        /*0000*/ 	.byte	0x04, 0x2f
        /*0002*/ 	.short	(.L_1 - .L_0)
	.align		4
.L_0:
        /*0004*/ 	.word	index@(_Z12dot_productsPK6__halfS1_Pfi)
        /*0008*/ 	.word	0x00000020


	//----- nvinfo : EIATTR_FRAME_SIZE
	.align		4
.L_1:
        /*000c*/ 	.byte	0x04, 0x11
        /*000e*/ 	.short	(.L_3 - .L_2)
	.align		4
.L_2:
        /*0010*/ 	.word	index@(_Z12dot_productsPK6__halfS1_Pfi)
        /*0014*/ 	.word	0x00000000


	//----- nvinfo : EIATTR_REGCOUNT
	.align		4
.L_3:
        /*0018*/ 	.byte	0x04, 0x2f
        /*001a*/ 	.short	(.L_5 - .L_4)
	.align		4
.L_4:
        /*001c*/ 	.word	index@(_Z15final_reductionP6__halfPf)
        /*0020*/ 	.word	0x0000000a


	//----- nvinfo : EIATTR_FRAME_SIZE
	.align		4
.L_5:
        /*0024*/ 	.byte	0x04, 0x11
        /*0026*/ 	.short	(.L_7 - .L_6)
	.align		4
.L_6:
        /*0028*/ 	.word	index@(_Z15final_reductionP6__halfPf)
        /*002c*/ 	.word	0x00000000


	//----- nvinfo : EIATTR_MIN_STACK_SIZE
	.align		4
.L_7:
        /*0030*/ 	.byte	0x04, 0x12
        /*0032*/ 	.short	(.L_9 - .L_8)
	.align		4
.L_8:
        /*0034*/ 	.word	index@(_Z15final_reductionP6__halfPf)
        /*0038*/ 	.word	0x00000000


	//----- nvinfo : EIATTR_MIN_STACK_SIZE
	.align		4
.L_9:
        /*003c*/ 	.byte	0x04, 0x12
        /*003e*/ 	.short	(.L_11 - .L_10)
	.align		4
.L_10:
        /*0040*/ 	.word	index@(_Z12dot_productsPK6__halfS1_Pfi)
        /*0044*/ 	.word	0x00000000
.L_11:


//--------------------- .nv.compat                --------------------------
	.section	.nv.compat,"",@"SHT_CUDA_COMPAT_INFO"
	.align	4
        /*0000*/ 	.byte	0x02, 0x09, 0x00, 0x00, 0x02, 0x02, 0x01, 0x00, 0x02, 0x05, 0x05, 0x00, 0x03, 0x07, 0x01, 0x01
        /*0010*/ 	.byte	0x02, 0x03, 0x00, 0x00, 0x02, 0x06, 0x01, 0x00, 0x04, 0x0b, 0x08, 0x00, 0x09, 0x00, 0x00, 0x00
        /*0020*/ 	.byte	0x00, 0x00, 0x00, 0x00


//--------------------- .nv.info._Z15final_reductionP6__halfPf --------------------------
	.section	.nv.info._Z15final_reductionP6__halfPf,"",@"SHT_CUDA_INFO"
	.sectionflags	@""
	.align	4


	//----- nvinfo : EIATTR_CUDA_API_VERSION
	.align		4
        /*0000*/ 	.byte	0x04, 0x37
        /*0002*/ 	.short	(.L_13 - .L_12)
.L_12:
        /*0004*/ 	.word	0x00000082


	//----- nvinfo : EIATTR_KPARAM_INFO
	.align		4
.L_13:
        /*0008*/ 	.byte	0x04, 0x17
        /*000a*/ 	.short	(.L_15 - .L_14)
.L_14:
        /*000c*/ 	.word	0x00000000
        /*0010*/ 	.short	0x0001
        /*0012*/ 	.short	0x0008
        /*0014*/ 	.byte	0x00, 0xf5, 0x21, 0x00


	//----- nvinfo : EIATTR_KPARAM_INFO
	.align		4
.L_15:
        /*0018*/ 	.byte	0x04, 0x17
        /*001a*/ 	.short	(.L_17 - .L_16)
.L_16:
        /*001c*/ 	.word	0x00000000
        /*0020*/ 	.short	0x0000
        /*0022*/ 	.short	0x0000
        /*0024*/ 	.byte	0x00, 0xf5, 0x21, 0x00


	//----- nvinfo : EIATTR_SPARSE_MMA_MASK
	.align		4
.L_17:
        /*0028*/ 	.byte	0x03, 0x50
        /*002a*/ 	.short	0x0000


	//----- nvinfo : EIATTR_MAXREG_COUNT
	.align		4
        /*002c*/ 	.byte	0x03, 0x1b
        /*002e*/ 	.short	0x00ff


	//----- nvinfo : EIATTR_NUM_BARRIERS
	.align		4
        /*0030*/ 	.byte	0x02, 0x4c
        /*0032*/ 	.byte	0x01
	.zero		1


	//----- nvinfo : EIATTR_MERCURY_ISA_VERSION
	.align		4
        /*0034*/ 	.byte	0x03, 0x5f
        /*0036*/ 	.short	0x0101


	//----- nvinfo : EIATTR_VRC_CTA_INIT_COUNT
	.align		4
        /*0038*/ 	.byte	0x02, 0x4a
	.zero		1
	.zero		1


	//----- nvinfo : EIATTR_EXIT_INSTR_OFFSETS
	.align		4
        /*003c*/ 	.byte	0x04, 0x1c
        /*003e*/ 	.short	(.L_19 - .L_18)


	//   ....[0]....
.L_18:
        /*0040*/ 	.word	0x00000500


	//   ....[1]....
        /*0044*/ 	.word	0x00000560


	//----- nvinfo : EIATTR_CRS_STACK_SIZE
	.align		4
.L_19:
        /*0048*/ 	.byte	0x04, 0x1e
        /*004a*/ 	.short	(.L_21 - .L_20)
.L_20:
        /*004c*/ 	.word	0x00000000


	//----- nvinfo : EIATTR_CBANK_PARAM_SIZE
	.align		4
.L_21:
        /*0050*/ 	.byte	0x03, 0x19
        /*0052*/ 	.short	0x0010


	//----- nvinfo : EIATTR_PARAM_CBANK
	.align		4
        /*0054*/ 	.byte	0x04, 0x0a
        /*0056*/ 	.short	(.L_23 - .L_22)
	.align		4
.L_22:
        /*0058*/ 	.word	index@(.nv.constant0._Z15final_reductionP6__halfPf)
        /*005c*/ 	.short	0x0380
        /*005e*/ 	.short	0x0010


	//----- nvinfo : EIATTR_SW_WAR
	.align		4
.L_23:
        /*0060*/ 	.byte	0x04, 0x36
        /*0062*/ 	.short	(.L_25 - .L_24)
.L_24:
        /*0064*/ 	.word	0x00000008
.L_25:


//--------------------- .nv.info._Z12dot_productsPK6__halfS1_Pfi --------------------------
	.section	.nv.info._Z12dot_productsPK6__halfS1_Pfi,"",@"SHT_CUDA_INFO"
	.sectionflags	@""
	.align	4


	//----- nvinfo : EIATTR_CUDA_API_VERSION
	.align		4
        /*0000*/ 	.byte	0x04, 0x37
        /*0002*/ 	.short	(.L_27 - .L_26)
.L_26:
        /*0004*/ 	.word	0x00000082


	//----- nvinfo : EIATTR_KPARAM_INFO
	.align		4
.L_27:
        /*0008*/ 	.byte	0x04, 0x17
        /*000a*/ 	.short	(.L_29 - .L_28)
.L_28:
        /*000c*/ 	.word	0x00000000
        /*0010*/ 	.short	0x0003
        /*0012*/ 	.short	0x0018
        /*0014*/ 	.byte	0x00, 0xf0, 0x11, 0x00


	//----- nvinfo : EIATTR_KPARAM_INFO
	.align		4
.L_29:
        /*0018*/ 	.byte	0x04, 0x17
        /*001a*/ 	.short	(.L_31 - .L_30)
.L_30:
        /*001c*/ 	.word	0x00000000
        /*0020*/ 	.short	0x0002
        /*0022*/ 	.short	0x0010
        /*0024*/ 	.byte	0x00, 0xf5, 0x21, 0x00


	//----- nvinfo : EIATTR_KPARAM_INFO
	.align		4
.L_31:
        /*0028*/ 	.byte	0x04, 0x17
        /*002a*/ 	.short	(.L_33 - .L_32)
.L_32:
        /*002c*/ 	.word	0x00000000
        /*0030*/ 	.short	0x0001
        /*0032*/ 	.short	0x0008
        /*0034*/ 	.byte	0x00, 0xf5, 0x21, 0x00


	//----- nvinfo : EIATTR_KPARAM_INFO
	.align		4
.L_33:
        /*0038*/ 	.byte	0x04, 0x17
        /*003a*/ 	.short	(.L_35 - .L_34)
.L_34:
        /*003c*/ 	.word	0x00000000
        /*0040*/ 	.short	0x0000
        /*0042*/ 	.short	0x0000
        /*0044*/ 	.byte	0x00, 0xf5, 0x21, 0x00


	//----- nvinfo : EIATTR_SPARSE_MMA_MASK
	.align		4
.L_35:
        /*0048*/ 	.byte	0x03, 0x50
        /*004a*/ 	.short	0x0000


	//----- nvinfo : EIATTR_MAXREG_COUNT
	.align		4
        /*004c*/ 	.byte	0x03, 0x1b
        /*004e*/ 	.short	0x00ff


	//----- nvinfo : EIATTR_NUM_BARRIERS
	.align		4
        /*0050*/ 	.byte	0x02, 0x4c
        /*0052*/ 	.byte	0x01
	.zero		1


	//----- nvinfo : EIATTR_MERCURY_ISA_VERSION
	.align		4
        /*0054*/ 	.byte	0x03, 0x5f
        /*0056*/ 	.short	0x0101


	//----- nvinfo : EIATTR_VRC_CTA_INIT_COUNT
	.align		4
        /*0058*/ 	.byte	0x02, 0x4a
	.zero		1
	.zero		1


	//----- nvinfo : EIATTR_EXIT_INSTR_OFFSETS
	.align		4
        /*005c*/ 	.byte	0x04, 0x1c
        /*005e*/ 	.short	(.L_37 - .L_36)


	//   ....[0]....
.L_36:
        /*0060*/ 	.word	0x000010b0


	//   ....[1]....
        /*0064*/ 	.word	0x00001140


	//----- nvinfo : EIATTR_CRS_STACK_SIZE
	.align		4
.L_37:
        /*0068*/ 	.byte	0x04, 0x1e
        /*006a*/ 	.short	(.L_39 - .L_38)
.L_38:
        /*006c*/ 	.word	0x00000000


	//----- nvinfo : EIATTR_CBANK_PARAM_SIZE
	.align		4
.L_39:
        /*0070*/ 	.byte	0x03, 0x19
        /*0072*/ 	.short	0x001c


	//----- nvinfo : EIATTR_PARAM_CBANK
	.align		4
        /*0074*/ 	.byte	0x04, 0x0a
        /*0076*/ 	.short	(.L_41 - .L_40)
	.align		4
.L_40:
        /*0078*/ 	.word	index@(.nv.constant0._Z12dot_productsPK6__halfS1_Pfi)
        /*007c*/ 	.short	0x0380
        /*007e*/ 	.short	0x001c


	//----- nvinfo : EIATTR_SW_WAR
	.align		4
.L_41:
        /*0080*/ 	.byte	0x04, 0x36
        /*0082*/ 	.short	(.L_43 - .L_42)
.L_42:
        /*0084*/ 	.word	0x00000008
.L_43:


//--------------------- .nv.callgraph             --------------------------
	.section	.nv.callgraph,"",@"SHT_CUDA_CALLGRAPH"
	.align	4
	.sectionentsize	8
	.align		4
        /*0000*/ 	.word	0x00000000
	.align		4
        /*0004*/ 	.word	0xffffffff
	.align		4
        /*0008*/ 	.word	0x00000000
	.align		4
        /*000c*/ 	.word	0xfffffffe
	.align		4
        /*0010*/ 	.word	0x00000000
	.align		4
        /*0014*/ 	.word	0xfffffffd
	.align		4
        /*0018*/ 	.word	0x00000000
	.align		4
        /*001c*/ 	.word	0xfffffffc


//--------------------- .text._Z15final_reductionP6__halfPf --------------------------
	.section	.text._Z15final_reductionP6__halfPf,"ax",@progbits
	.align	128
        .global         _Z15final_reductionP6__halfPf
        .type           _Z15final_reductionP6__halfPf,@function
        .size           _Z15final_reductionP6__halfPf,(.L_x_28 - _Z15final_reductionP6__halfPf)
        .other          _Z15final_reductionP6__halfPf,@"STO_CUDA_ENTRY STV_DEFAULT"
_Z15final_reductionP6__halfPf:
.text._Z15final_reductionP6__halfPf:
[----:B------:R-:W-:Y:S01]  /*0000*/  LDC R1, c[0x0][0x37c] ;  /* 0x0000df00ff017b82 */ /* 0x000fe20000000800 */
[----:B------:R-:W0:Y:S07]  /*0010*/  S2R R7, SR_TID.X ;  /* 0x0000000000077919 */ /* 0x000e2e0000002100 */
[----:B------:R-:W1:Y:S01]  /*0020*/  LDC.64 R2, c[0x0][0x388] ;  /* 0x0000e200ff027b82 */ /* 0x000e620000000a00 */
[----:B------:R-:W2:Y:S01]  /*0030*/  LDCU.64 UR4, c[0x0][0x358] ;  /* 0x00006b00ff0477ac */ /* 0x000ea20008000a00 */
[----:B------:R-:W-:Y:S01]  /*0040*/  BSSY.RECONVERGENT B0, `(.L_x_0) ;  /* 0x0000010000007945 */ /* 0x000fe20003800200 */
[C---:B0-----:R-:W-:Y:S01]  /*0050*/  ISETP.GT.U32.AND P6, PT, R7.reuse, 0x7f, PT ;  /* 0x0000007f0700780c */ /* 0x041fe20003fc4070 */
[C---:B-1----:R-:W-:Y:S01]  /*0060*/  IMAD.WIDE.U32 R2, R7.reuse, 0x4, R2 ;  /* 0x0000000407027825 */ /* 0x042fe200078e0002 */
[----:B------:R-:W-:-:S02]  /*0070*/  ISETP.GT.U32.AND P2, PT, R7, 0x3f, PT ;  /* 0x0000003f0700780c */ /* 0x000fc40003f44070 */
[C---:B------:R-:W-:Y:S02]  /*0080*/  ISETP.GT.U32.AND P0, PT, R7.reuse, 0x1f, PT ;  /* 0x0000001f0700780c */ /* 0x040fe40003f04070 */
[----:B------:R-:W-:Y:S02]  /*0090*/  P2R R0, PR, RZ, 0x4 ;  /* 0x00000004ff007803 */ /* 0x000fe40000000000 */
[C---:B------:R-:W-:Y:S02]  /*00a0*/  ISETP.GT.U32.AND P1, PT, R7.reuse, 0xf, PT ;  /* 0x0000000f0700780c */ /* 0x040fe40003f24070 */
[C---:B------:R-:W-:Y:S02]  /*00b0*/  ISETP.GT.U32.AND P2, PT, R7.reuse, 0x7, PT ;  /* 0x000000070700780c */ /* 0x040fe40003f44070 */
[C---:B------:R-:W-:Y:S02]  /*00c0*/  ISETP.GT.U32.AND P3, PT, R7.reuse, 0x3, PT ;  /* 0x000000030700780c */ /* 0x040fe40003f64070 */
[----:B------:R-:W-:-:S02]  /*00d0*/  ISETP.GT.U32.AND P4, PT, R7, 0x1, PT ;  /* 0x000000010700780c */ /* 0x000fc40003f84070 */
[----:B------:R-:W-:Y:S01]  /*00e0*/  ISETP.NE.AND P5, PT, R7, RZ, PT ;  /* 0x000000ff0700720c */ /* 0x000fe20003fa5270 */
[----:B--2---:R-:W-:-:S12]  /*00f0*/  @P6 BRA `(.L_x_1) ;  /* 0x0000000000106947 */ /* 0x004fd80003800000 */
[----:B------:R-:W2:Y:S04]  /*0100*/  LDG.E R0, desc[UR4][R2.64+0x200] ;  /* 0x0002000402007981 */ /* 0x000ea8000c1e1900 */
[----:B------:R-:W2:Y:S02]  /*0110*/  LDG.E R5, desc[UR4][R2.64] ;  /* 0x0000000402057981 */ /* 0x000ea4000c1e1900 */
[----:B--2---:R-:W-:-:S05]  /*0120*/  FADD R5, R0, R5 ;  /* 0x0000000500057221 */ /* 0x004fca0000000000 */
[----:B------:R0:W-:Y:S02]  /*0130*/  STG.E desc[UR4][R2.64], R5 ;  /* 0x0000000502007986 */ /* 0x0001e4000c101904 */
.L_x_1:
[----:B------:R-:W-:Y:S05]  /*0140*/  BSYNC.RECONVERGENT B0 ;  /* 0x0000000000007941 */ /* 0x000fea0003800200 */
.L_x_0:
[----:B------:R-:W-:Y:S01]  /*0150*/  BAR.SYNC.DEFER_BLOCKING 0x0 ;  /* 0x0000000000007b1d */ /* 0x000fe20000010000 */
[----:B------:R-:W-:-:S05]  /*0160*/  ISETP.GT.U32.AND P6, PT, R7, 0x3f, PT ;  /* 0x0000003f0700780c */ /* 0x000fca0003fc4070 */
[----:B------:R-:W-:Y:S08]  /*0170*/  BSSY.RECONVERGENT B0, `(.L_x_2) ;  /* 0x0000006000007945 */ /* 0x000ff00003800200 */
[----:B------:R-:W-:Y:S05]  /*0180*/  @P6 BRA `(.L_x_3) ;  /* 0x0000000000106947 */ /* 0x000fea0003800000 */
[----:B------:R-:W2:Y:S04]  /*0190*/  LDG.E R0, desc[UR4][R2.64+0x100] ;  /* 0x0001000402007981 */ /* 0x000ea8000c1e1900 */
[----:B0-----:R-:W2:Y:S02]  /*01a0*/  LDG.E R5, desc[UR4][R2.64] ;  /* 0x0000000402057981 */ /* 0x001ea4000c1e1900 */
[----:B--2---:R-:W-:-:S05]  /*01b0*/  FADD R5, R0, R5 ;  /* 0x0000000500057221 */ /* 0x004fca0000000000 */
[----:B------:R1:W-:Y:S02]  /*01c0*/  STG.E desc[UR4][R2.64], R5 ;  /* 0x0000000502007986 */ /* 0x0003e4000c101904 */
.L_x_3:
[----:B------:R-:W-:Y:S05]  /*01d0*/  BSYNC.RECONVERGENT B0 ;  /* 0x0000000000007941 */ /* 0x000fea0003800200 */
.L_x_2:
[----:B------:R-:W-:Y:S06]  /*01e0*/  BAR.SYNC.DEFER_BLOCKING 0x0 ;  /* 0x0000000000007b1d */ /* 0x000fec0000010000 */
[----:B------:R-:W-:Y:S04]  /*01f0*/  BSSY.RECONVERGENT B0, `(.L_x_4) ;  /* 0x0000006000007945 */ /* 0x000fe80003800200 */
[----:B------:R-:W-:Y:S05]  /*0200*/  @P0 BRA `(.L_x_5) ;  /* 0x0000000000100947 */ /* 0x000fea0003800000 */
[----:B------:R-:W2:Y:S04]  /*0210*/  LDG.E R0, desc[UR4][R2.64+0x80] ;  /* 0x0000800402007981 */ /* 0x000ea8000c1e1900 */
[----:B01----:R-:W2:Y:S02]  /*0220*/  LDG.E R5, desc[UR4][R2.64] ;  /* 0x0000000402057981 */ /* 0x003ea4000c1e1900 */
[----:B--2---:R-:W-:-:S05]  /*0230*/  FADD R5, R0, R5 ;  /* 0x0000000500057221 */ /* 0x004fca0000000000 */
[----:B------:R2:W-:Y:S02]  /*0240*/  STG.E desc[UR4][R2.64], R5 ;  /* 0x0000000502007986 */ /* 0x0005e4000c101904 */
.L_x_5:
[----:B------:R-:W-:Y:S05]  /*0250*/  BSYNC.RECONVERGENT B0 ;  /* 0x0000000000007941 */ /* 0x000fea0003800200 */
.L_x_4:
[----:B------:R-:W-:Y:S06]  /*0260*/  BAR.SYNC.DEFER_BLOCKING 0x0 ;  /* 0x0000000000007b1d */ /* 0x000fec0000010000 */
[----:B------:R-:W-:Y:S04]  /*0270*/  BSSY.RECONVERGENT B0, `(.L_x_6) ;  /* 0x0000006000007945 */ /* 0x000fe80003800200 */
[----:B------:R-:W-:Y:S05]  /*0280*/  @P1 BRA `(.L_x_7) ;  /* 0x0000000000101947 */ /* 0x000fea0003800000 */
[----:B------:R-:W3:Y:S04]  /*0290*/  LDG.E R0, desc[UR4][R2.64+0x40] ;  /* 0x0000400402007981 */ /* 0x000ee8000c1e1900 */
[----:B012---:R-:W3:Y:S02]  /*02a0*/  LDG.E R5, desc[UR4][R2.64] ;  /* 0x0000000402057981 */ /* 0x007ee4000c1e1900 */
[----:B---3--:R-:W-:-:S05]  /*02b0*/  FADD R5, R0, R5 ;  /* 0x0000000500057221 */ /* 0x008fca0000000000 */
[----:B------:R3:W-:Y:S02]  /*02c0*/  STG.E desc[UR4][R2.64], R5 ;  /* 0x0000000502007986 */ /* 0x0007e4000c101904 */
.L_x_7:
[----:B------:R-:W-:Y:S05]  /*02d0*/  BSYNC.RECONVERGENT B0 ;  /* 0x0000000000007941 */ /* 0x000fea0003800200 */
.L_x_6:
[----:B------:R-:W-:Y:S06]  /*02e0*/  BAR.SYNC.DEFER_BLOCKING 0x0 ;  /* 0x0000000000007b1d */ /* 0x000fec0000010000 */
[----:B------:R-:W-:Y:S04]  /*02f0*/  BSSY.RECONVERGENT B0, `(.L_x_8) ;  /* 0x0000006000007945 */ /* 0x000fe80003800200 */
[----:B------:R-:W-:Y:S05]  /*0300*/  @P2 BRA `(.L_x_9) ;  /* 0x0000000000102947 */ /* 0x000fea0003800000 */
[----:B------:R-:W4:Y:S04]  /*0310*/  LDG.E R0, desc[UR4][R2.64+0x20] ;  /* 0x0000200402007981 */ /* 0x000f28000c1e1900 */
[----:B0123--:R-:W4:Y:S02]  /*0320*/  LDG.E R5, desc[UR4][R2.64] ;  /* 0x0000000402057981 */ /* 0x00ff24000c1e1900 */
[----:B----4-:R-:W-:-:S05]  /*0330*/  FADD R5, R0, R5 ;  /* 0x0000000500057221 */ /* 0x010fca0000000000 */
[----:B------:R4:W-:Y:S02]  /*0340*/  STG.E desc[UR4][R2.64], R5 ;  /* 0x0000000502007986 */ /* 0x0009e4000c101904 */
.L_x_9:
[----:B------:R-:W-:Y:S05]  /*0350*/  BSYNC.RECONVERGENT B0 ;  /* 0x0000000000007941 */ /* 0x000fea0003800200 */
.L_x_8:
[----:B------:R-:W-:Y:S06]  /*0360*/  BAR.SYNC.DEFER_BLOCKING 0x0 ;  /* 0x0000000000007b1d */ /* 0x000fec0000010000 */
[----:B------:R-:W-:Y:S04]  /*0370*/  BSSY.RECONVERGENT B0, `(.L_x_10) ;  /* 0x0000006000007945 */ /* 0x000fe80003800200 */
[----:B------:R-:W-:Y:S05]  /*0380*/  @P3 BRA `(.L_x_11) ;  /* 0x0000000000103947 */ /* 0x000fea0003800000 */
[----:B------:R-:W5:Y:S04]  /*0390*/  LDG.E R0, desc[UR4][R2.64+0x10] ;  /* 0x0000100402007981 */ /* 0x000f68000c1e1900 */
[----:B01234-:R-:W5:Y:S02]  /*03a0*/  LDG.E R5, desc[UR4][R2.64] ;  /* 0x0000000402057981 */ /* 0x01ff64000c1e1900 */
[----:B-----5:R-:W-:-:S05]  /*03b0*/  FADD R5, R0, R5 ;  /* 0x0000000500057221 */ /* 0x020fca0000000000 */
[----:B------:R0:W-:Y:S02]  /*03c0*/  STG.E desc[UR4][R2.64], R5 ;  /* 0x0000000502007986 */ /* 0x0001e4000c101904 */
.L_x_11:
[----:B------:R-:W-:Y:S05]  /*03d0*/  BSYNC.RECONVERGENT B0 ;  /* 0x0000000000007941 */ /* 0x000fea0003800200 */
.L_x_10:
[----:B------:R-:W-:Y:S06]  /*03e0*/  BAR.SYNC.DEFER_BLOCKING 0x0 ;  /* 0x0000000000007b1d */ /* 0x000fec0000010000 */
[----:B------:R-:W-:Y:S04]  /*03f0*/  BSSY.RECONVERGENT B0, `(.L_x_12) ;  /* 0x0000006000007945 */ /* 0x000fe80003800200 */
[----:B------:R-:W-:Y:S05]  /*0400*/  @P4 BRA `(.L_x_13) ;  /* 0x0000000000104947 */ /* 0x000fea0003800000 */
[----:B------:R-:W5:Y:S04]  /*0410*/  LDG.E R0, desc[UR4][R2.64+0x8] ;  /* 0x0000080402007981 */ /* 0x000f68000c1e1900 */
[----:B01234-:R-:W5:Y:S02]  /*0420*/  LDG.E R5, desc[UR4][R2.64] ;  /* 0x0000000402057981 */ /* 0x01ff64000c1e1900 */
[----:B-----5:R-:W-:-:S05]  /*0430*/  FADD R5, R0, R5 ;  /* 0x0000000500057221 */ /* 0x020fca0000000000 */
[----:B------:R0:W-:Y:S02]  /*0440*/  STG.E desc[UR4][R2.64], R5 ;  /* 0x0000000502007986 */ /* 0x0001e4000c101904 */
.L_x_13:
[----:B------:R-:W-:Y:S05]  /*0450*/  BSYNC.RECONVERGENT B0 ;  /* 0x0000000000007941 */ /* 0x000fea0003800200 */
.L_x_12:
[----:B------:R-:W-:Y:S06]  /*0460*/  BAR.SYNC.DEFER_BLOCKING 0x0 ;  /* 0x0000000000007b1d */ /* 0x000fec0000010000 */
[----:B------:R-:W-:Y:S04]  /*0470*/  BSSY.RECONVERGENT B0, `(.L_x_14) ;  /* 0x0000007000007945 */ /* 0x000fe80003800200 */
[----:B------:R-:W-:Y:S05]  /*0480*/  @P5 BRA `(.L_x_15) ;  /* 0x0000000000145947 */ /* 0x000fea0003800000 */
[----:B01234-:R-:W0:Y:S01]  /*0490*/  LDC.64 R4, c[0x0][0x388] ;  /* 0x0000e200ff047b82 */ /* 0x01fe220000000a00 */
[----:B------:R-:W2:Y:S04]  /*04a0*/  LDG.E R7, desc[UR4][R2.64] ;  /* 0x0000000402077981 */ /* 0x000ea8000c1e1900 */
[----:B0-----:R-:W2:Y:S02]  /*04b0*/  LDG.E R4, desc[UR4][R4.64+0x4] ;  /* 0x0000040404047981 */ /* 0x001ea4000c1e1900 */
[----:B--2---:R-:W-:-:S05]  /*04c0*/  FADD R7, R4, R7 ;  /* 0x0000000704077221 */ /* 0x004fca0000000000 */
[----:B------:R0:W-:Y:S02]  /*04d0*/  STG.E desc[UR4][R2.64], R7 ;  /* 0x0000000702007986 */ /* 0x0001e4000c101904 */
.L_x_15:
[----:B------:R-:W-:Y:S05]  /*04e0*/  BSYNC.RECONVERGENT B0 ;  /* 0x0000000000007941 */ /* 0x000fea0003800200 */
.L_x_14:
[----:B------:R-:W-:Y:S06]  /*04f0*/  BAR.SYNC.DEFER_BLOCKING 0x0 ;  /* 0x0000000000007b1d */ /* 0x000fec0000010000 */
[----:B------:R-:W-:Y:S05]  /*0500*/  @P5 EXIT ;  /* 0x000000000000594d */ /* 0x000fea0003800000 */
[----:B01234-:R-:W0:Y:S02]  /*0510*/  LDC.64 R4, c[0x0][0x388] ;  /* 0x0000e200ff047b82 */ /* 0x01fe240000000a00 */
[----:B0-----:R-:W2:Y:S06]  /*0520*/  LDG.E R4, desc[UR4][R4.64] ;  /* 0x0000000404047981 */ /* 0x001eac000c1e1900 */
[----:B------:R-:W0:Y:S01]  /*0530*/  LDC.64 R2, c[0x0][0x380] ;  /* 0x0000e000ff027b82 */ /* 0x000e220000000a00 */
[----:B--2---:R-:W-:-:S05]  /*0540*/  F2FP.F16.F32.PACK_AB R0, RZ, R4 ;  /* 0x00000004ff00723e */ /* 0x004fca00000000ff */
[----:B0-----:R-:W-:Y:S01]  /*0550*/  STG.E.U16 desc[UR4][R2.64], R0 ;  /* 0x0000000002007986 */ /* 0x001fe2000c101504 */
[----:B------:R-:W-:Y:S05]  /*0560*/  EXIT ;  /* 0x000000000000794d */ /* 0x000fea0003800000 */
.L_x_16:
[----:B------:R-:W-:-:S00]  /*0570*/  BRA `(.L_x_16) ;  /* 0xfffffffc00fc7947 */ /* 0x000fc0000383ffff */
[----:B------:R-:W-:-:S00]  /*0580*/  NOP ;  /* 0x0000000000007918 */ /* 0x000fc00000000000 */
[----:B------:R-:W-:-:S00]  /*0590*/  NOP ;  /* 0x0000000000007918 */ /* 0x000fc00000000000 */
[----:B------:R-:W-:-:S00]  /*05a0*/  NOP ;  /* 0x0000000000007918 */ /* 0x000fc00000000000 */
[----:B------:R-:W-:-:S00]  /*05b0*/  NOP ;  /* 0x0000000000007918 */ /* 0x000fc00000000000 */
[----:B------:R-:W-:-:S00]  /*05c0*/  NOP ;  /* 0x0000000000007918 */ /* 0x000fc00000000000 */
[----:B------:R-:W-:-:S00]  /*05d0*/  NOP ;  /* 0x0000000000007918 */ /* 0x000fc00000000000 */
[----:B------:R-:W-:-:S00]  /*05e0*/  NOP ;  /* 0x0000000000007918 */ /* 0x000fc00000000000 */
[----:B------:R-:W-:-:S00]  /*05f0*/  NOP ;  /* 0x0000000000007918 */ /* 0x000fc00000000000 */
.L_x_28:


//--------------------- .text._Z12dot_productsPK6__halfS1_Pfi --------------------------
	.section	.text._Z12dot_productsPK6__halfS1_Pfi,"ax",@progbits
	.align	128
        .global         _Z12dot_productsPK6__halfS1_Pfi
        .type           _Z12dot_productsPK6__halfS1_Pfi,@function
        .size           _Z12dot_productsPK6__halfS1_Pfi,(.L_x_29 - _Z12dot_productsPK6__halfS1_Pfi)
        .other          _Z12dot_productsPK6__halfS1_Pfi,@"STO_CUDA_ENTRY STV_DEFAULT"
_Z12dot_productsPK6__halfS1_Pfi:
.text._Z12dot_productsPK6__halfS1_Pfi:
[----:B------:R-:W-:Y:S01]  /*0000*/  LDC R1, c[0x0][0x37c] ;  /* 0x0000df00ff017b82 */ /* 0x000fe20000000800 */
[----:B------:R-:W0:Y:S01]  /*0010*/  S2R R0, SR_CTAID.X ;  /* 0x0000000000007919 */ /* 0x000e220000002500 */
[----:B------:R-:W0:Y:S06]  /*0020*/  LDCU UR4, c[0x0][0x360] ;  /* 0x00006c00ff0477ac */ /* 0x000e2c0008000800 */
[----:B------:R-:W1:Y:S01]  /*0030*/  LDC R4, c[0x0][0x398] ;  /* 0x0000e600ff047b82 */ /* 0x000e620000000800 */
[----:B------:R-:W-:Y:S01]  /*0040*/  BSSY.RECONVERGENT B0, `(.L_x_17) ;  /* 0x00000d5000007945 */ /* 0x000fe20003800200 */
[----:B------:R-:W2:Y:S01]  /*0050*/  S2R R10, SR_TID.X ;  /* 0x00000000000a7919 */ /* 0x000ea20000002100 */
[----:B------:R-:W3:Y:S01]  /*0060*/  LDCU.64 UR6, c[0x0][0x358] ;  /* 0x00006b00ff0677ac */ /* 0x000ee20008000a00 */
[----:B------:R-:W-:-:S02]  /*0070*/  HFMA2 R14, -RZ, RZ, 0, 0 ;  /* 0x00000000ff0e7431 */ /* 0x000fc400000001ff */
[----:B0-----:R-:W-:-:S05]  /*0080*/  IMAD R3, R0, UR4, RZ ;  /* 0x0000000400037c24 */ /* 0x001fca000f8e02ff */
[----:B--2---:R-:W-:-:S04]  /*0090*/  IADD3 R11, PT, PT, R3, R10, RZ ;  /* 0x0000000a030b7210 */ /* 0x004fc80007ffe0ff */
[----:B-1----:R-:W-:-:S13]  /*00a0*/  ISETP.GE.AND P0, PT, R11, R4, PT ;  /* 0x000000040b00720c */ /* 0x002fda0003f06270 */
[----:B---3--:R-:W-:Y:S05]  /*00b0*/  @P0 BRA `(.L_x_18) ;  /* 0x0000000c00340947 */ /* 0x008fea0003800000 */
[----:B------:R-:W-:Y:S01]  /*00c0*/  LOP3.LUT R2, RZ, R3, RZ, 0x33, !PT ;  /* 0x00000003ff027212 */ /* 0x000fe200078e33ff */
[----:B------:R-:W-:Y:S01]  /*00d0*/  BSSY.RECONVERGENT B1, `(.L_x_19) ;  /* 0x0000068000017945 */ /* 0x000fe20003800200 */
[----:B------:R-:W-:Y:S02]  /*00e0*/  VIADDMNMX R3, R11, 0x10000, R4, !PT ;  /* 0x000100000b037846 */ /* 0x000fe40007800104 */
[----:B------:R-:W-:Y:S02]  /*00f0*/  MOV R14, RZ ;  /* 0x000000ff000e7202 */ /* 0x000fe40000000f00 */
[----:B------:R-:W-:-:S04]  /*0100*/  IADD3 R2, PT, PT, -R10, R3, R2 ;  /* 0x000000030a027210 */ /* 0x000fc80007ffe102 */
[C---:B------:R-:W-:Y:S02]  /*0110*/  ISETP.GE.U32.AND P1, PT, R2.reuse, 0xf0000, PT ;  /* 0x000f00000200780c */ /* 0x040fe40003f26070 */
[----:B------:R-:W-:-:S04]  /*0120*/  LEA.HI R12, R2, 0x1, RZ, 0x10 ;  /* 0x00000001020c7811 */ /* 0x000fc800078f80ff */
[----:B------:R-:W-:-:S04]  /*0130*/  LOP3.LUT R22, R12, 0xf, RZ, 0xc0, !PT ;  /* 0x0000000f0c167812 */ /* 0x000fc800078ec0ff */
[----:B------:R-:W-:-:S03]  /*0140*/  ISETP.NE.AND P0, PT, R22, RZ, PT ;  /* 0x000000ff1600720c */ /* 0x000fc60003f05270 */
[----:B------:R-:W-:Y:S10]  /*0150*/  @!P1 BRA `(.L_x_20) ;  /* 0x00000004007c9947 */ /* 0x000ff40003800000 */
[----:B------:R-:W0:Y:S01]  /*0160*/  LDC.64 R4, c[0x0][0x380] ;  /* 0x0000e000ff047b82 */ /* 0x000e220000000a00 */
[----:B------:R-:W-:Y:S02]  /*0170*/  LOP3.LUT R13, R12, 0x1fff0, RZ, 0xc0, !PT ;  /* 0x0001fff00c0d7812 */ /* 0x000fe400078ec0ff */
[----:B------:R-:W-:Y:S02]  /*0180*/  MOV R14, RZ ;  /* 0x000000ff000e7202 */ /* 0x000fe40000000f00 */
[----:B------:R-:W-:-:S03]  /*0190*/  IADD3 R13, PT, PT, -R13, RZ, RZ ;  /* 0x000000ff0d0d7210 */ /* 0x000fc60007ffe1ff */
[----:B------:R-:W1:Y:S01]  /*01a0*/  LDC.64 R6, c[0x0][0x388] ;  /* 0x0000e200ff067b82 */ /* 0x000e620000000a00 */
[----:B0-----:R-:W-:-:S04]  /*01b0*/  IADD3 R4, P1, PT, R4, 0x100000, RZ ;  /* 0x0010000004047810 */ /* 0x001fc80007f3e0ff */
[----:B------:R-:W-:Y:S02]  /*01c0*/  IADD3.X R5, PT, PT, RZ, R5, RZ, P1, !PT ;  /* 0x00000005ff057210 */ /* 0x000fe40000ffe4ff */
[----:B-1----:R-:W-:-:S04]  /*01d0*/  IADD3 R6, P2, PT, R6, 0x100000, RZ ;  /* 0x0010000006067810 */ /* 0x002fc80007f5e0ff */
[----:B------:R-:W-:-:S09]  /*01e0*/  IADD3.X R7, PT, PT, RZ, R7, RZ, P2, !PT ;  /* 0x00000007ff077210 */ /* 0x000fd200017fe4ff */
.L_x_21:
[----:B------:R-:W-:-:S04]  /*01f0*/  IMAD.WIDE R2, R11, 0x2, R4 ;  /* 0x000000020b027825 */ /* 0x000fc800078e0204 */
[----:B------:R-:W-:Y:S01]  /*0200*/  IMAD.WIDE R8, R11, 0x2, R6 ;  /* 0x000000020b087825 */ /* 0x000fe200078e0206 */
[----:B------:R-:W2:Y:S04]  /*0210*/  LDG.E.U16.CONSTANT R16, desc[UR6][R2.64+-0x100000] ;  /* 0xf000000602107981 */ /* 0x000ea8000c1e9500 */
[----:B------:R-:W3:Y:S04]  /*0220*/  LDG.E.U16.CONSTANT R17, desc[UR6][R8.64+-0x100000] ;  /* 0xf000000608117981 */ /* 0x000ee8000c1e9500 */
[----:B------:R-:W4:Y:S04]  /*0230*/  LDG.E.U16.CONSTANT R24, desc[UR6][R2.64+-0xe0000] ;  /* 0xf200000602187981 */ /* 0x000f28000c1e9500 */
[----:B------:R-:W5:Y:S04]  /*0240*/  LDG.E.U16.CONSTANT R26, desc[UR6][R8.64+-0xe0000] ;  /* 0xf2000006081a7981 */ /* 0x000f68000c1e9500 */
[----:B------:R-:W5:Y:S04]  /*0250*/  LDG.E.U16.CONSTANT R20, desc[UR6][R2.64+-0xc0000] ;  /* 0xf400000602147981 */ /* 0x000f68000c1e9500 */
[----:B------:R-:W5:Y:S04]  /*0260*/  LDG.E.U16.CONSTANT R19, desc[UR6][R8.64+-0xc0000] ;  /* 0xf400000608137981 */ /* 0x000f68000c1e9500 */
[----:B------:R-:W5:Y:S04]  /*0270*/  LDG.E.U16.CONSTANT R15, desc[UR6][R2.64+-0xa0000] ;  /* 0xf6000006020f7981 */ /* 0x000f68000c1e9500 */
[----:B------:R-:W5:Y:S04]  /*0280*/  LDG.E.U16.CONSTANT R18, desc[UR6][R8.64+-0xa0000] ;  /* 0xf600000608127981 */ /* 0x000f68000c1e9500 */
[----:B------:R-:W5:Y:S04]  /*0290*/  LDG.E.U16.CONSTANT R28, desc[UR6][R8.64+0xc0000] ;  /* 0x0c000006081c7981 */ /* 0x000f68000c1e9500 */
[----:B------:R-:W5:Y:S01]  /*02a0*/  LDG.E.U16.CONSTANT R29, desc[UR6][R8.64+0xe0000] ;  /* 0x0e000006081d7981 */ /* 0x000f62000c1e9500 */
[----:B--2---:R-:W-:-:S03]  /*02b0*/  HADD2.F32 R21, -RZ, R16.H0_H0 ;  /* 0x20000010ff157230 */ /* 0x004fc60000004100 */
[----:B------:R-:W2:Y:S01]  /*02c0*/  LDG.E.U16.CONSTANT R16, desc[UR6][R2.64+-0x80000] ;  /* 0xf800000602107981 */ /* 0x000ea2000c1e9500 */
[----:B---3--:R-:W-:-:S03]  /*02d0*/  HADD2.F32 R23, -RZ, R17.H0_H0 ;  /* 0x20000011ff177230 */ /* 0x008fc60000004100 */
[----:B------:R-:W3:Y:S01]  /*02e0*/  LDG.E.U16.CONSTANT R17, desc[UR6][R8.64+-0x80000] ;  /* 0xf800000608117981 */ /* 0x000ee2000c1e9500 */
[----:B----4-:R-:W-:Y:S02]  /*02f0*/  HADD2.F32 R25, -RZ, R24.H0_H0 ;  /* 0x20000018ff197230 */ /* 0x010fe40000004100 */
[----:B------:R-:W-:Y:S02]  /*0300*/  FFMA R14, R21, R23, R14 ;  /* 0x00000017150e7223 */ /* 0x000fe4000000000e */
[----:B------:R-:W4:Y:S01]  /*0310*/  LDG.E.U16.CONSTANT R21, desc[UR6][R2.64+-0x60000] ;  /* 0xfa00000602157981 */ /* 0x000f22000c1e9500 */
[----:B-----5:R-:W-:-:S03]  /*0320*/  HADD2.F32 R26, -RZ, R26.H0_H0 ;  /* 0x2000001aff1a7230 */ /* 0x020fc60000004100 */
[----:B------:R-:W5:Y:S02]  /*0330*/  LDG.E.U16.CONSTANT R23, desc[UR6][R8.64+-0x60000] ;  /* 0xfa00000608177981 */ /* 0x000f64000c1e9500 */
[----:B------:R-:W-:Y:S01]  /*0340*/  FFMA R14, R25, R26, R14 ;  /* 0x0000001a190e7223 */ /* 0x000fe2000000000e */
[----:B------:R-:W-:Y:S02]  /*0350*/  HADD2.F32 R25, -RZ, R20.H0_H0 ;  /* 0x20000014ff197230 */ /* 0x000fe40000004100 */
[----:B------:R-:W-:Y:S01]  /*0360*/  HADD2.F32 R24, -RZ, R19.H0_H0 ;  /* 0x20000013ff187230 */ /* 0x000fe20000004100 */
[----:B------:R-:W5:Y:S04]  /*0370*/  LDG.E.U16.CONSTANT R20, desc[UR6][R8.64+-0x40000] ;  /* 0xfc00000608147981 */ /* 0x000f68000c1e9500 */
[----:B------:R-:W5:Y:S01]  /*0380*/  LDG.E.U16.CONSTANT R19, desc[UR6][R2.64+-0x40000] ;  /* 0xfc00000602137981 */ /* 0x000f62000c1e9500 */
[----:B------:R-:W-:Y:S01]  /*0390*/  FFMA R14, R25, R24, R14 ;  /* 0x00000018190e7223 */ /* 0x000fe2000000000e */
[----:B------:R-:W-:-:S02]  /*03a0*/  HADD2.F32 R15, -RZ, R15.H0_H0 ;  /* 0x2000000fff0f7230 */ /* 0x000fc40000004100 */
[----:B------:R-:W5:Y:S01]  /*03b0*/  LDG.E.U16.CONSTANT R25, desc[UR6][R2.64+-0x20000] ;  /* 0xfe00000602197981 */ /* 0x000f62000c1e9500 */
[----:B------:R-:W-:-:S03]  /*03c0*/  HADD2.F32 R18, -RZ, R18.H0_H0 ;  /* 0x20000012ff127230 */ /* 0x000fc60000004100 */
[----:B------:R-:W5:Y:S02]  /*03d0*/  LDG.E.U16.CONSTANT R24, desc[UR6][R8.64+-0x20000] ;  /* 0xfe00000608187981 */ /* 0x000f64000c1e9500 */
[----:B------:R-:W-:Y:S02]  /*03e0*/  FFMA R18, R15, R18, R14 ;  /* 0x000000120f127223 */ /* 0x000fe4000000000e */
[----:B------:R-:W5:Y:S04]  /*03f0*/  LDG.E.U16.CONSTANT R14, desc[UR6][R2.64] ;  /* 0x00000006020e7981 */ /* 0x000f68000c1e9500 */
[----:B------:R-:W5:Y:S01]  /*0400*/  LDG.E.U16.CONSTANT R15, desc[UR6][R8.64] ;  /* 0x00000006080f7981 */ /* 0x000f62000c1e9500 */
[----:B--2---:R-:W-:Y:S02]  /*0410*/  HADD2.F32 R27, -RZ, R16.H0_H0 ;  /* 0x20000010ff1b7230 */ /* 0x004fe40000004100 */
[----:B---3--:R-:W-:-:S02]  /*0420*/  HADD2.F32 R17, -RZ, R17.H0_H0 ;  /* 0x20000011ff117230 */ /* 0x008fc40000004100 */
[----:B----4-:R-:W-:-:S03]  /*0430*/  HADD2.F32 R16, -RZ, R21.H0_H0 ;  /* 0x20000015ff107230 */ /* 0x010fc60000004100 */
[----:B------:R-:W-:Y:S01]  /*0440*/  FFMA R17, R27, R17, R18 ;  /* 0x000000111b117223 */ /* 0x000fe20000000012 */
[----:B------:R-:W2:Y:S01]  /*0450*/  LDG.E.U16.CONSTANT R21, desc[UR6][R2.64+0x60000] ;  /* 0x0600000602157981 */ /* 0x000ea2000c1e9500 */
[----:B-----5:R-:W-:-:S03]  /*0460*/  HADD2.F32 R23, -RZ, R23.H0_H0 ;  /* 0x20000017ff177230 */ /* 0x020fc60000004100 */
[----:B------:R-:W3:Y:S02]  /*0470*/  LDG.E.U16.CONSTANT R27, desc[UR6][R2.64+0xe0000] ;  /* 0x0e000006021b7981 */ /* 0x000ee4000c1e9500 */
[----:B------:R-:W-:Y:S01]  /*0480*/  FFMA R23, R16, R23, R17 ;  /* 0x0000001710177223 */ /* 0x000fe20000000011 */
[----:B------:R-:W-:Y:S01]  /*0490*/  HADD2.F32 R20, -RZ, R20.H0_H0 ;  /* 0x20000014ff147230 */ /* 0x000fe20000004100 */
[----:B------:R-:W4:Y:S01]  /*04a0*/  LDG.E.U16.CONSTANT R16, desc[UR6][R2.64+0x20000] ;  /* 0x0200000602107981 */ /* 0x000f22000c1e9500 */
[----:B------:R-:W-:-:S03]  /*04b0*/  HADD2.F32 R18, -RZ, R19.H0_H0 ;  /* 0x20000013ff127230 */ /* 0x000fc60000004100 */
[----:B------:R-:W5:Y:S01]  /*04c0*/  LDG.E.U16.CONSTANT R17, desc[UR6][R8.64+0x20000] ;  /* 0x0200000608117981 */ /* 0x000f62000c1e9500 */
[----:B------:R-:W-:Y:S02]  /*04d0*/  HADD2.F32 R25, -RZ, R25.H0_H0 ;  /* 0x20000019ff197230 */ /* 0x000fe40000004100 */
[----:B------:R-:W-:Y:S01]  /*04e0*/  FFMA R18, R18, R20, R23 ;  /* 0x0000001412127223 */ /* 0x000fe20000000017 */
[----:B------:R-:W3:Y:S01]  /*04f0*/  LDG.E.U16.CONSTANT R19, desc[UR6][R2.64+0x40000] ;  /* 0x0400000602137981 */ /* 0x000ee2000c1e9500 */
[----:B------:R-:W-:-:S03]  /*0500*/  HADD2.F32 R24, -RZ, R24.H0_H0 ;  /* 0x20000018ff187230 */ /* 0x000fc60000004100 */
[----:B------:R-:W3:Y:S02]  /*0510*/  LDG.E.U16.CONSTANT R20, desc[UR6][R8.64+0x40000] ;  /* 0x0400000608147981 */ /* 0x000ee4000c1e9500 */
[----:B------:R-:W-:Y:S02]  /*0520*/  FFMA R24, R25, R24, R18 ;  /* 0x0000001819187223 */ /* 0x000fe40000000012 */
[----:B------:R-:W3:Y:S01]  /*0530*/  LDG.E.U16.CONSTANT R18, desc[UR6][R8.64+0x60000] ;  /* 0x0600000608127981 */ /* 0x000ee2000c1e9500 */
[----:B------:R-:W-:Y:S02]  /*0540*/  HADD2.F32 R23, -RZ, R14.H0_H0 ;  /* 0x2000000eff177230 */ /* 0x000fe40000004100 */
[----:B------:R-:W-:Y:S01]  /*0550*/  HADD2.F32 R26, -RZ, R15.H0_H0 ;  /* 0x2000000fff1a7230 */ /* 0x000fe20000004100 */
[----:B------:R-:W3:Y:S04]  /*0560*/  LDG.E.U16.CONSTANT R14, desc[UR6][R2.64+0x80000] ;  /* 0x08000006020e7981 */ /* 0x000ee8000c1e9500 */
[----:B------:R-:W3:Y:S01]  /*0570*/  LDG.E.U16.CONSTANT R15, desc[UR6][R8.64+0x80000] ;  /* 0x08000006080f7981 */ /* 0x000ee2000c1e9500 */
[----:B------:R-:W-:-:S03]  /*0580*/  FFMA R26, R23, R26, R24 ;  /* 0x0000001a171a7223 */ /* 0x000fc60000000018 */
[----:B------:R-:W3:Y:S04]  /*0590*/  LDG.E.U16.CONSTANT R25, desc[UR6][R2.64+0xa0000] ;  /* 0x0a00000602197981 */ /* 0x000ee8000c1e9500 */
[----:B------:R-:W3:Y:S04]  /*05a0*/  LDG.E.U16.CONSTANT R24, desc[UR6][R8.64+0xa0000] ;  /* 0x0a00000608187981 */ /* 0x000ee8000c1e9500 */
[----:B------:R0:W3:Y:S01]  /*05b0*/  LDG.E.U16.CONSTANT R23, desc[UR6][R2.64+0xc0000] ;  /* 0x0c00000602177981 */ /* 0x0000e2000c1e9500 */
[----:B------:R-:W-:-:S04]  /*05c0*/  IADD3 R13, PT, PT, R13, 0x10, RZ ;  /* 0x000000100d0d7810 */ /* 0x000fc80007ffe0ff */
[----:B------:R-:W-:Y:S01]  /*05d0*/  ISETP.NE.AND P1, PT, R13, RZ, PT ;  /* 0x000000ff0d00720c */ /* 0x000fe20003f25270 */
[----:B------:R-:W-:Y:S02]  /*05e0*/  HADD2.F32 R28, -RZ, R28.H0_H0 ;  /* 0x2000001cff1c7230 */ /* 0x000fe40000004100 */
[----:B------:R-:W-:Y:S01]  /*05f0*/  HADD2.F32 R29, -RZ, R29.H0_H0 ;  /* 0x2000001dff1d7230 */ /* 0x000fe20000004100 */
[----:B------:R-:W-:Y:S01]  /*0600*/  IADD3 R11, PT, PT, R11, 0x100000, RZ ;  /* 0x001000000b0b7810 */ /* 0x000fe20007ffe0ff */
[----:B--2---:R-:W-:Y:S02]  /*0610*/  HADD2.F32 R21, -RZ, R21.H0_H0 ;  /* 0x20000015ff157230 */ /* 0x004fe40000004100 */
[----:B----4-:R-:W-:Y:S02]  /*0620*/  HADD2.F32 R16, -RZ, R16.H0_H0 ;  /* 0x20000010ff107230 */ /* 0x010fe40000004100 */
[----:B-----5:R-:W-:Y:S02]  /*0630*/  HADD2.F32 R17, -RZ, R17.H0_H0 ;  /* 0x20000011ff117230 */ /* 0x020fe40000004100 */
[----:B---3--:R-:W-:-:S03]  /*0640*/  HADD2.F32 R19, -RZ, R19.H0_H0 ;  /* 0x20000013ff137230 */ /* 0x008fc60000004100 */
[----:B------:R-:W-:Y:S01]  /*0650*/  FFMA R16, R16, R17, R26 ;  /* 0x0000001110107223 */ /* 0x000fe2000000001a */
[----:B------:R-:W-:Y:S02]  /*0660*/  HADD2.F32 R20, -RZ, R20.H0_H0 ;  /* 0x20000014ff147230 */ /* 0x000fe40000004100 */
[----:B------:R-:W-:-:S03]  /*0670*/  HADD2.F32 R18, -RZ, R18.H0_H0 ;  /* 0x20000012ff127230 */ /* 0x000fc60000004100 */
[----:B------:R-:W-:Y:S01]  /*0680*/  FFMA R16, R19, R20, R16 ;  /* 0x0000001413107223 */ /* 0x000fe20000000010 */
[----:B0-----:R-:W-:-:S03]  /*0690*/  HADD2.F32 R3, -RZ, R14.H0_H0 ;  /* 0x2000000eff037230 */ /* 0x001fc60000004100 */
[----:B------:R-:W-:Y:S01]  /*06a0*/  FFMA R16, R21, R18, R16 ;  /* 0x0000001215107223 */ /* 0x000fe20000000010 */
[----:B------:R-:W-:Y:S02]  /*06b0*/  HADD2.F32 R15, -RZ, R15.H0_H0 ;  /* 0x2000000fff0f7230 */ /* 0x000fe40000004100 */
[----:B------:R-:W-:-:S03]  /*06c0*/  HADD2.F32 R2, -RZ, R25.H0_H0 ;  /* 0x20000019ff027230 */ /* 0x000fc60000004100 */
[----:B------:R-:W-:Y:S01]  /*06d0*/  FFMA R3, R3, R15, R16 ;  /* 0x0000000f03037223 */ /* 0x000fe20000000010 */
[----:B------:R-:W-:Y:S02]  /*06e0*/  HADD2.F32 R24, -RZ, R24.H0_H0 ;  /* 0x20000018ff187230 */ /* 0x000fe40000004100 */
[----:B------:R-:W-:-:S03]  /*06f0*/  HADD2.F32 R23, -RZ, R23.H0_H0 ;  /* 0x20000017ff177230 */ /* 0x000fc60000004100 */
[----:B------:R-:W-:Y:S01]  /*0700*/  FFMA R2, R2, R24, R3 ;  /* 0x0000001802027223 */ /* 0x000fe20000000003 */
[----:B------:R-:W-:-:S03]  /*0710*/  HADD2.F32 R27, -RZ, R27.H0_H0 ;  /* 0x2000001bff1b7230 */ /* 0x000fc60000004100 */
[----:B------:R-:W-:-:S04]  /*0720*/  FFMA R2, R23, R28, R2 ;  /* 0x0000001c17027223 */ /* 0x000fc80000000002 */
[----:B------:R-:W-:Y:S01]  /*0730*/  FFMA R14, R27, R29, R2 ;  /* 0x0000001d1b0e7223 */ /* 0x000fe20000000002 */
[----:B------:R-:W-:Y:S06]  /*0740*/  @P1 BRA `(.L_x_21) ;  /* 0xfffffff800a81947 */ /* 0x000fec000383ffff */
.L_x_20:
[----:B------:R-:W-:Y:S05]  /*0750*/  BSYNC.RECONVERGENT B1 ;  /* 0x0000000000017941 */ /* 0x000fea0003800200 */
.L_x_19:
[----:B------:R-:W-:Y:S05]  /*0760*/  @!P0 BRA `(.L_x_18) ;  /* 0x0000000400888947 */ /* 0x000fea0003800000 */
[----:B------:R-:W-:Y:S01]  /*0770*/  ISETP.GE.U32.AND P0, PT, R22, 0x8, PT ;  /* 0x000000081600780c */ /* 0x000fe20003f06070 */
[----:B------:R-:W-:Y:S01]  /*0780*/  BSSY.RECONVERGENT B1, `(.L_x_22) ;  /* 0x0000031000017945 */ /* 0x000fe20003800200 */
[----:B------:R-:W-:-:S04]  /*0790*/  LOP3.LUT R23, R12, 0x7, RZ, 0xc0, !PT ;  /* 0x000000070c177812 */ /* 0x000fc800078ec0ff */
[----:B------:R-:W-:-:S07]  /*07a0*/  ISETP.NE.AND P1, PT, R23, RZ, PT ;  /* 0x000000ff1700720c */ /* 0x000fce0003f25270 */
[----:B------:R-:W-:Y:S06]  /*07b0*/  @!P0 BRA `(.L_x_23) ;  /* 0x0000000000b48947 */ /* 0x000fec0003800000 */
[----:B------:R-:W0:Y:S08]  /*07c0*/  LDC.64 R4, c[0x0][0x380] ;  /* 0x0000e000ff047b82 */ /* 0x000e300000000a00 */
[----:B------:R-:W1:Y:S01]  /*07d0*/  LDC.64 R2, c[0x0][0x388] ;  /* 0x0000e200ff027b82 */ /* 0x000e620000000a00 */
[----:B0-----:R-:W-:-:S05]  /*07e0*/  IMAD.WIDE R4, R11, 0x2, R4 ;  /* 0x000000020b047825 */ /* 0x001fca00078e0204 */
[----:B------:R-:W2:Y:S01]  /*07f0*/  LDG.E.U16.CONSTANT R22, desc[UR6][R4.64] ;  /* 0x0000000604167981 */ /* 0x000ea2000c1e9500 */
[----:B-1----:R-:W-:-:S03]  /*0800*/  IMAD.WIDE R2, R11, 0x2, R2 ;  /* 0x000000020b027825 */ /* 0x002fc600078e0202 */
        /* <DEDUP_REMOVED lines=14> */
[----:B------:R0:W5:Y:S01]  /*08f0*/  LDG.E.U16.CONSTANT R21, desc[UR6][R2.64+0xe0000] ;  /* 0x0e00000602157981 */ /* 0x000162000c1e9500 */
[----:B------:R-:W-:Y:S01]  /*0900*/  IADD3 R11, PT, PT, R11, 0x80000, RZ ;  /* 0x000800000b0b7810 */ /* 0x000fe20007ffe0ff */
[----:B--2---:R-:W-:-:S02]  /*0910*/  HADD2.F32 R25, -RZ, R22.H0_H0 ;  /* 0x20000016ff197230 */ /* 0x004fc40000004100 */
[----:B---3--:R-:W-:Y:S02]  /*0920*/  HADD2.F32 R27, -RZ, R26.H0_H0 ;  /* 0x2000001aff1b7230 */ /* 0x008fe40000004100 */
[----:B----4-:R-:W-:Y:S02]  /*0930*/  HADD2.F32 R24, -RZ, R24.H0_H0 ;  /* 0x20000018ff187230 */ /* 0x010fe40000004100 */
[----:B-----5:R-:W-:-:S03]  /*0940*/  HADD2.F32 R28, -RZ, R28.H0_H0 ;  /* 0x2000001cff1c7230 */ /* 0x020fc60000004100 */
[----:B------:R-:W-:Y:S01]  /*0950*/  FFMA R24, R25, R24, R14 ;  /* 0x0000001819187223 */ /* 0x000fe2000000000e */
[----:B------:R-:W-:-:S03]  /*0960*/  HADD2.F32 R25, -RZ, R6.H0_H0 ;  /* 0x20000006ff197230 */ /* 0x000fc60000004100 */
[----:B------:R-:W-:Y:S01]  /*0970*/  FFMA R24, R27, R28, R24 ;  /* 0x0000001c1b187223 */ /* 0x000fe20000000018 */
[----:B------:R-:W-:Y:S02]  /*0980*/  HADD2.F32 R7, -RZ, R7.H0_H0 ;  /* 0x20000007ff077230 */ /* 0x000fe40000004100 */
[----:B------:R-:W-:-:S03]  /*0990*/  HADD2.F32 R8, -RZ, R8.H0_H0 ;  /* 0x20000008ff087230 */ /* 0x000fc60000004100 */
[----:B------:R-:W-:Y:S01]  /*09a0*/  FFMA R7, R25, R7, R24 ;  /* 0x0000000719077223 */ /* 0x000fe20000000018 */
[----:B------:R-:W-:Y:S02]  /*09b0*/  HADD2.F32 R9, -RZ, R9.H0_H0 ;  /* 0x20000009ff097230 */ /* 0x000fe40000004100 */
        /* <DEDUP_REMOVED lines=8> */
[----:B------:R-:W-:Y:S02]  /*0a40*/  HADD2.F32 R19, -RZ, R19.H0_H0 ;  /* 0x20000013ff137230 */ /* 0x000fe40000004100 */
[----:B------:R-:W-:-:S03]  /*0a50*/  HADD2.F32 R3, -RZ, R20.H0_H0 ;  /* 0x20000014ff037230 */ /* 0x000fc60000004100 */
[----:B------:R-:W-:Y:S01]  /*0a60*/  FFMA R2, R5, R19, R2 ;  /* 0x0000001305027223 */ /* 0x000fe20000000002 */
[----:B------:R-:W-:-:S05]  /*0a70*/  HADD2.F32 R21, -RZ, R21.H0_H0 ;  /* 0x20000015ff157230 */ /* 0x000fca0000004100 */
[----:B------:R-:W-:-:S07]  /*0a80*/  FFMA R14, R3, R21, R2 ;  /* 0x00000015030e7223 */ /* 0x000fce0000000002 */
.L_x_23:
[----:B------:R-:W-:Y:S05]  /*0a90*/  BSYNC.RECONVERGENT B1 ;  /* 0x0000000000017941 */ /* 0x000fea0003800200 */
.L_x_22:
        /* <DEDUP_REMOVED lines=17> */
[----:B------:R-:W5:Y:S01]  /*0bb0*/  LDG.E.U16.CONSTANT R18, desc[UR6][R4.64+0x60000] ;  /* 0x0600000604127981 */ /* 0x000f62000c1e9500 */
        /* <DEDUP_REMOVED lines=11> */
[----:B------:R-:W-:-:S05]  /*0c70*/  HADD2.F32 R18, -RZ, R18.H0_H0 ;  /* 0x20000012ff127230 */ /* 0x000fca0000004100 */
[----:B------:R-:W-:-:S07]  /*0c80*/  FFMA R14, R17, R18, R6 ;  /* 0x00000012110e7223 */ /* 0x000fce0000000006 */
.L_x_25:
[----:B------:R-:W-:Y:S05]  /*0c90*/  BSYNC.RECONVERGENT B1 ;  /* 0x0000000000017941 */ /* 0x000fea0003800200 */
.L_x_24:
[----:B------:R-:W-:Y:S05]  /*0ca0*/  @!P1 BRA `(.L_x_18) ;  /* 0x0000000000389947 */ /* 0x000fea0003800000 */
[----:B------:R-:W0:Y:S01]  /*0cb0*/  LDC.64 R8, c[0x0][0x380] ;  /* 0x0000e000ff087b82 */ /* 0x000e220000000a00 */
[----:B------:R-:W-:-:S07]  /*0cc0*/  IADD3 R12, PT, PT, -R12, RZ, RZ ;  /* 0x000000ff0c0c7210 */ /* 0x000fce0007ffe1ff */
[----:B------:R-:W1:Y:S02]  /*0cd0*/  LDC.64 R6, c[0x0][0x388] ;  /* 0x0000e200ff067b82 */ /* 0x000e640000000a00 */
.L_x_26:
[----:B-1----:R-:W-:-:S04]  /*0ce0*/  IMAD.WIDE R2, R11, 0x2, R6 ;  /* 0x000000020b027825 */ /* 0x002fc800078e0206 */
[C---:B0-----:R-:W-:Y:S02]  /*0cf0*/  IMAD.WIDE R4, R11.reuse, 0x2, R8 ;  /* 0x000000020b047825 */ /* 0x041fe400078e0208 */
[----:B------:R-:W2:Y:S04]  /*0d00*/  LDG.E.U16.CONSTANT R2, desc[UR6][R2.64] ;  /* 0x0000000602027981 */ /* 0x000ea8000c1e9500 */
[----:B------:R-:W3:Y:S01]  /*0d10*/  LDG.E.U16.CONSTANT R4, desc[UR6][R4.64] ;  /* 0x0000000604047981 */ /* 0x000ee2000c1e9500 */
[----:B------:R-:W-:Y:S02]  /*0d20*/  IADD3 R12, PT, PT, R12, 0x1, RZ ;  /* 0x000000010c0c7810 */ /* 0x000fe40007ffe0ff */
[----:B------:R-:W-:Y:S02]  /*0d30*/  IADD3 R11, PT, PT, R11, 0x10000, RZ ;  /* 0x000100000b0b7810 */ /* 0x000fe40007ffe0ff */
[----:B------:R-:W-:Y:S01]  /*0d40*/  ISETP.NE.AND P0, PT, R12, RZ, PT ;  /* 0x000000ff0c00720c */ /* 0x000fe20003f05270 */
[----:B--2---:R-:W-:-:S02]  /*0d50*/  HADD2.F32 R15, -RZ, R2.H0_H0 ;  /* 0x20000002ff0f7230 */ /* 0x004fc40000004100 */
[----:B---3--:R-:W-:-:S05]  /*0d60*/  HADD2.F32 R13, -RZ, R4.H0_H0 ;  /* 0x20000004ff0d7230 */ /* 0x008fca0000004100 */
[----:B------:R-:W-:-:S05]  /*0d70*/  FFMA R14, R13, R15, R14 ;  /* 0x0000000f0d0e7223 */ /* 0x000fca000000000e */
[----:B------:R-:W-:Y:S05]  /*0d80*/  @P0 BRA `(.L_x_26) ;  /* 0xfffffffc00d40947 */ /* 0x000fea000383ffff */
.L_x_18:
[----:B------:R-:W-:Y:S05]  /*0d90*/  BSYNC.RECONVERGENT B0 ;  /* 0x0000000000007941 */ /* 0x000fea0003800200 */
.L_x_17:
[----:B------:R-:W0:Y:S01]  /*0da0*/  S2UR UR5, SR_CgaCtaId ;  /* 0x00000000000579c3 */ /* 0x000e220000008800 */
[----:B------:R-:W-:Y:S01]  /*0db0*/  UMOV UR4, 0x400 ;  /* 0x0000040000047882 */ /* 0x000fe20000000000 */
[C---:B------:R-:W-:Y:S02]  /*0dc0*/  ISETP.GT.U32.AND P0, PT, R10.reuse, 0x7f, PT ;  /* 0x0000007f0a00780c */ /* 0x040fe40003f04070 */
[----:B------:R-:W-:Y:S01]  /*0dd0*/  ISETP.GT.U32.AND P1, PT, R10, 0x3f, PT ;  /* 0x0000003f0a00780c */ /* 0x000fe20003f24070 */
[----:B0-----:R-:W-:-:S06]  /*0de0*/  ULEA UR4, UR5, UR4, 0x18 ;  /* 0x0000000405047291 */ /* 0x001fcc000f8ec0ff */
[----:B------:R-:W-:-:S05]  /*0df0*/  LEA R5, R10, UR4, 0x2 ;  /* 0x000000040a057c11 */ /* 0x000fca000f8e10ff */
[----:B------:R-:W-:Y:S01]  /*0e00*/  STS [R5], R14 ;  /* 0x0000000e05007388 */ /* 0x000fe20000000800 */
[----:B------:R-:W-:Y:S06]  /*0e10*/  BAR.SYNC.DEFER_BLOCKING 0x0 ;  /* 0x0000000000007b1d */ /* 0x000fec0000010000 */
[----:B------:R-:W-:Y:S04]  /*0e20*/  @!P0 LDS R2, [R5+0x200] ;  /* 0x0002000005028984 */ /* 0x000fe80000000800 */
[----:B------:R-:W0:Y:S02]  /*0e30*/  @!P0 LDS R3, [R5] ;  /* 0x0000000005038984 */ /* 0x000e240000000800 */
[----:B0-----:R-:W-:-:S05]  /*0e40*/  @!P0 FADD R2, R2, R3 ;  /* 0x0000000302028221 */ /* 0x001fca0000000000 */
[----:B------:R-:W-:Y:S01]  /*0e50*/  @!P0 STS [R5], R2 ;  /* 0x0000000205008388 */ /* 0x000fe20000000800 */
[----:B------:R-:W-:Y:S01]  /*0e60*/  BAR.SYNC.DEFER_BLOCKING 0x0 ;  /* 0x0000000000007b1d */ /* 0x000fe20000010000 */
[----:B------:R-:W-:-:S05]  /*0e70*/  ISETP.GT.U32.AND P0, PT, R10, 0x1f, PT ;  /* 0x0000001f0a00780c */ /* 0x000fca0003f04070 */
        /* <DEDUP_REMOVED lines=29> */
[----:B------:R-:W-:-:S05]  /*1050*/  ISETP.NE.AND P1, PT, R10, RZ, PT ;  /* 0x000000ff0a00720c */ /* 0x000fca0003f25270 */
[----:B------:R-:W-:Y:S04]  /*1060*/  @!P0 LDS R2, [R5+0x8] ;  /* 0x0000080005028984 */ /* 0x000fe80000000800 */
[----:B------:R-:W0:Y:S02]  /*1070*/  @!P0 LDS R3, [R5] ;  /* 0x0000000005038984 */ /* 0x000e240000000800 */
[----:B0-----:R-:W-:-:S05]  /*1080*/  @!P0 FADD R2, R2, R3 ;  /* 0x0000000302028221 */ /* 0x001fca0000000000 */
[----:B------:R0:W-:Y:S01]  /*1090*/  @!P0 STS [R5], R2 ;  /* 0x0000000205008388 */ /* 0x0001e20000000800 */
[----:B------:R-:W-:Y:S06]  /*10a0*/  BAR.SYNC.DEFER_BLOCKING 0x0 ;  /* 0x0000000000007b1d */ /* 0x000fec0000010000 */
[----:B------:R-:W-:Y:S05]  /*10b0*/  @P1 EXIT ;  /* 0x000000000000194d */ /* 0x000fea0003800000 */
[----:B0-----:R-:W-:Y:S04]  /*10c0*/  LDS R2, [UR4+0x4] ;  /* 0x00000404ff027984 */ /* 0x001fe80008000800 */
[----:B------:R-:W0:Y:S02]  /*10d0*/  LDS R3, [R5] ;  /* 0x0000000005037984 */ /* 0x000e240000000800 */
[----:B0-----:R-:W-:Y:S02]  /*10e0*/  FADD R4, R2, R3 ;  /* 0x0000000302047221 */ /* 0x001fe40000000000 */
[----:B------:R-:W0:Y:S03]  /*10f0*/  LDC.64 R2, c[0x0][0x390] ;  /* 0x0000e400ff027b82 */ /* 0x000e260000000a00 */
[----:B------:R-:W-:Y:S04]  /*1100*/  STS [R5], R4 ;  /* 0x0000000405007388 */ /* 0x000fe80000000800 */
[----:B------:R-:W1:Y:S01]  /*1110*/  LDS R7, [UR4] ;  /* 0x00000004ff077984 */ /* 0x000e620008000800 */
[----:B0-----:R-:W-:-:S05]  /*1120*/  IMAD.WIDE.U32 R2, R0, 0x4, R2 ;  /* 0x0000000400027825 */ /* 0x001fca00078e0002 */
[----:B-1----:R-:W-:Y:S01]  /*1130*/  STG.E desc[UR6][R2.64], R7 ;  /* 0x0000000702007986 */ /* 0x002fe2000c101906 */
[----:B------:R-:W-:Y:S05]  /*1140*/  EXIT ;  /* 0x000000000000794d */ /* 0x000fea0003800000 */
.L_x_27:
        /* <DEDUP_REMOVED lines=11> */
.L_x_29:


//--------------------- .nv.shared.reserved.0     --------------------------
	.section	.nv.shared.reserved.0,"aw",@nobits
	.weak		__nv_reservedSMEM_offset_0_alias
	.size		__nv_reservedSMEM_offset_0_alias, 0, 64
	.other		__nv_reservedSMEM_offset_0_alias,@"STO_CUDA_RESERVED_SHARED STV_DEFAULT"
__nv_reservedSMEM_offset_0_alias:
	.zero		0
	.zero		64


//--------------------- .nv.shared._Z12dot_productsPK6__halfS1_Pfi --------------------------
	.section	.nv.shared._Z12dot_productsPK6__halfS1_Pfi,"aw",@nobits
	.sectionflags	@""
	.align	4
.nv.shared._Z12dot_productsPK6__halfS1_Pfi:
	.zero		2048


//--------------------- .nv.constant0._Z15final_reductionP6__halfPf --------------------------
	.section	.nv.constant0._Z15final_reductionP6__halfPf,"a",@progbits
	.sectionflags	@""
	.align	4
.nv.constant0._Z15final_reductionP6__halfPf:
	.zero		912


//--------------------- .nv.constant0._Z12dot_productsPK6__halfS1_Pfi --------------------------
	.section	.nv.constant0._Z12dot_productsPK6__halfS1_Pfi,"a",@progbits
	.sectionflags	@""
	.align	4
.nv.constant0._Z12dot_productsPK6__halfS1_Pfi:
	.zero		924


//--------------------- SYMBOLS --------------------------

	.type		.nv.reservedSmem.offset0,@object
	.size		.nv.reservedSmem.offset0,0x4
	.type		.nv.reservedSmem.cap,@object
	.size		.nv.reservedSmem.cap,0x4
